//
// Generated by NVIDIA NVVM Compiler
//
// Compiler Build ID: CL-36424714
// Cuda compilation tools, release 13.0, V13.0.88
// Based on NVVM 20.0.0
//

.version 9.0
.target sm_100
.address_size 64

	// .globl	_Z13wave_residualPfS_fffi
// _ZZ20wave_residual_sharedPfS_ffiE4tile has been demoted

.visible .entry _Z13wave_residualPfS_fffi(
	.param .u64 .ptr .align 1 _Z13wave_residualPfS_fffi_param_0,
	.param .u64 .ptr .align 1 _Z13wave_residualPfS_fffi_param_1,
	.param .f32 _Z13wave_residualPfS_fffi_param_2,
	.param .f32 _Z13wave_residualPfS_fffi_param_3,
	.param .f32 _Z13wave_residualPfS_fffi_param_4,
	.param .u32 _Z13wave_residualPfS_fffi_param_5
)
{
	.reg .pred 	%p<4>;
	.reg .b32 	%r<12>;
	.reg .b32 	%f<21>;
	.reg .b64 	%rd<14>;

	ld.param.u64 	%rd1, [_Z13wave_residualPfS_fffi_param_0];
	ld.param.u64 	%rd2, [_Z13wave_residualPfS_fffi_param_1];
	ld.param.f32 	%f1, [_Z13wave_residualPfS_fffi_param_2];
	ld.param.f32 	%f2, [_Z13wave_residualPfS_fffi_param_3];
	ld.param.f32 	%f3, [_Z13wave_residualPfS_fffi_param_4];
	ld.param.u32 	%r3, [_Z13wave_residualPfS_fffi_param_5];
	mov.u32 	%r4, %ctaid.x;
	mov.u32 	%r5, %ntid.x;
	mov.u32 	%r6, %tid.x;
	mad.lo.s32 	%r7, %r4, %r5, %r6;
	setp.lt.s32 	%p1, %r7, 1;
	add.s32 	%r8, %r3, -1;
	setp.ge.s32 	%p2, %r7, %r8;
	or.pred  	%p3, %p1, %p2;
	@%p3 bra 	$L__BB0_2;
	cvta.to.global.u64 	%rd3, %rd1;
	cvta.to.global.u64 	%rd4, %rd2;
	add.s32 	%r9, %r7, -1;
	mul.wide.u32 	%rd5, %r9, 4;
	add.s64 	%rd6, %rd3, %rd5;
	ld.global.f32 	%f4, [%rd6];
	mul.wide.u32 	%rd7, %r7, 4;
	add.s64 	%rd8, %rd3, %rd7;
	ld.global.f32 	%f5, [%rd8];
	add.f32 	%f6, %f5, %f5;
	sub.f32 	%f7, %f4, %f6;
	ld.global.f32 	%f8, [%rd8+4];
	add.f32 	%f9, %f8, %f7;
	mul.f32 	%f10, %f1, %f1;
	div.rn.f32 	%f11, %f9, %f10;
	sub.s32 	%r10, %r7, %r3;
	mul.wide.s32 	%rd9, %r10, 4;
	add.s64 	%rd10, %rd3, %rd9;
	ld.global.f32 	%f12, [%rd10];
	sub.f32 	%f13, %f12, %f6;
	add.s32 	%r11, %r3, %r7;
	mul.wide.s32 	%rd11, %r11, 4;
	add.s64 	%rd12, %rd3, %rd11;
	ld.global.f32 	%f14, [%rd12];
	add.f32 	%f15, %f14, %f13;
	mul.f32 	%f16, %f2, %f2;
	div.rn.f32 	%f17, %f15, %f16;
	mul.f32 	%f18, %f3, %f3;
	mul.f32 	%f19, %f18, %f11;
	sub.f32 	%f20, %f17, %f19;
	add.s64 	%rd13, %rd4, %rd7;
	st.global.f32 	[%rd13], %f20;
$L__BB0_2:
	ret;

}
	// .globl	_Z20wave_residual_sharedPfS_ffi
.visible .entry _Z20wave_residual_sharedPfS_ffi(
	.param .u64 .ptr .align 1 _Z20wave_residual_sharedPfS_ffi_param_0,
	.param .u64 .ptr .align 1 _Z20wave_residual_sharedPfS_ffi_param_1,
	.param .f32 _Z20wave_residual_sharedPfS_ffi_param_2,
	.param .f32 _Z20wave_residual_sharedPfS_ffi_param_3,
	.param .u32 _Z20wave_residual_sharedPfS_ffi_param_4
)
{
	.reg .pred 	%p<11>;
	.reg .b32 	%r<12>;
	.reg .b32 	%f<17>;
	.reg .b64 	%rd<11>;
	// demoted variable
	.shared .align 4 .b8 _ZZ20wave_residual_sharedPfS_ffiE4tile[1032];
	ld.param.u64 	%rd4, [_Z20wave_residual_sharedPfS_ffi_param_0];
	ld.param.u64 	%rd3, [_Z20wave_residual_sharedPfS_ffi_param_1];
	ld.param.f32 	%f1, [_Z20wave_residual_sharedPfS_ffi_param_2];
	ld.param.f32 	%f2, [_Z20wave_residual_sharedPfS_ffi_param_3];
	ld.param.u32 	%r6, [_Z20wave_residual_sharedPfS_ffi_param_4];
	cvta.to.global.u64 	%rd1, %rd4;
	mov.u32 	%r1, %tid.x;
	mov.u32 	%r7, %ctaid.x;
	mov.u32 	%r2, %ntid.x;
	mad.lo.s32 	%r3, %r7, %r2, %r1;
	setp.ge.s32 	%p1, %r3, %r6;
	mul.wide.s32 	%rd5, %r3, 4;
	add.s64 	%rd2, %rd1, %rd5;
	shl.b32 	%r8, %r1, 2;
	mov.u32 	%r9, _ZZ20wave_residual_sharedPfS_ffiE4tile;
	add.s32 	%r4, %r9, %r8;
	@%p1 bra 	$L__BB1_2;
	ld.global.f32 	%f3, [%rd2];
	st.shared.f32 	[%r4+4], %f3;
$L__BB1_2:
	setp.ne.s32 	%p2, %r1, 0;
	setp.lt.s32 	%p3, %r3, 1;
	or.pred  	%p4, %p2, %p3;
	@%p4 bra 	$L__BB1_4;
	add.s32 	%r10, %r3, -1;
	mul.wide.u32 	%rd6, %r10, 4;
	add.s64 	%rd7, %rd1, %rd6;
	ld.global.f32 	%f4, [%rd7];
	st.shared.f32 	[_ZZ20wave_residual_sharedPfS_ffiE4tile], %f4;
$L__BB1_4:
	add.s32 	%r11, %r2, -1;
	setp.ne.s32 	%p5, %r1, %r11;
	add.s32 	%r5, %r6, -1;
	setp.ge.s32 	%p6, %r3, %r5;
	or.pred  	%p7, %p5, %p6;
	@%p7 bra 	$L__BB1_6;
	ld.global.f32 	%f5, [%rd2+4];
	st.shared.f32 	[_ZZ20wave_residual_sharedPfS_ffiE4tile+1028], %f5;
$L__BB1_6:
	setp.ge.s32 	%p8, %r3, %r5;
	setp.lt.s32 	%p9, %r3, 1;
	bar.sync 	0;
	or.pred  	%p10, %p9, %p8;
	@%p10 bra 	$L__BB1_8;
	ld.shared.f32 	%f6, [%r4];
	ld.shared.f32 	%f7, [%r4+4];
	add.f32 	%f8, %f7, %f7;
	sub.f32 	%f9, %f6, %f8;
	ld.shared.f32 	%f10, [%r4+8];
	add.f32 	%f11, %f10, %f9;
	mul.f32 	%f12, %f1, %f1;
	div.rn.f32 	%f13, %f11, %f12;
	neg.f32 	%f14, %f2;
	mul.f32 	%f15, %f2, %f14;
	mul.f32 	%f16, %f15, %f13;
	cvta.to.global.u64 	%rd8, %rd3;
	mul.wide.u32 	%rd9, %r3, 4;
	add.s64 	%rd10, %rd8, %rd9;
	st.global.f32 	[%rd10], %f16;
$L__BB1_8:
	ret;

}


// ===== COMPILED SASS (sm_100) =====

	.target	sm_100

	.elftype	@"ET_EXEC"


//--------------------- .note.nv.tkinfo           --------------------------
	.section	.note.nv.tkinfo,"",@"SHT_NOTE"
	.sectionflags	@"SHF_NOTE_NV_TKINFO"
	.tkinfo
        /*0018*/ 	.word	0x00000002
        /*0030*/ 	.string	""
        /*0030*/ 	.string	"ptxas"
        /*0030*/ 	.string	"Cuda compilation tools, release 13.0, V13.0.88"
        /*0030*/ 	.string	"Build cuda_13.0.r13.0/compiler.36424714_0"
        /*0030*/ 	.string	"-arch sm_100 -m 64 "



//--------------------- .note.nv.cuinfo           --------------------------
	.section	.note.nv.cuinfo,"",@"SHT_NOTE"
	.sectionflags	@"SHF_NOTE_NV_CUINFO"
        /*0018*/ 	.short	0x0002
        /*001a*/ 	.short	0x0064
        /*001c*/ 	.short	0x0082
	.zero		2


//--------------------- .nv.info                  --------------------------
	.section	.nv.info,"",@"SHT_CUDA_INFO"
	.align	4


	//----- nvinfo : EIATTR_REGCOUNT
	.align		4
        /*0000*/ 	.byte	0x04, 0x2f
        /*0002*/ 	.short	(.L_1 - .L_0)
	.align		4
.L_0:
        /*0004*/ 	.word	index@(_Z13wave_residualPfS_fffi)
        /*0008*/ 	.word	0x00000011


	//----- nvinfo : EIATTR_FRAME_SIZE
	.align		4
.L_1:
        /*000c*/ 	.byte	0x04, 0x11
        /*000e*/ 	.short	(.L_3 - .L_2)
	.align		4
.L_2:
        /*0010*/ 	.word	index@($__internal_1_$__cuda_sm3x_div_rn_noftz_f32_slowpath)
        /*0014*/ 	.word	0x00000000


	//----- nvinfo : EIATTR_FRAME_SIZE
	.align		4
.L_3:
        /*0018*/ 	.byte	0x04, 0x11
        /*001a*/ 	.short	(.L_5 - .L_4)
	.align		4
.L_4:
        /*001c*/ 	.word	index@(_Z13wave_residualPfS_fffi)
        /*0020*/ 	.word	0x00000000


	//----- nvinfo : EIATTR_REGCOUNT
	.align		4
.L_5:
        /*0024*/ 	.byte	0x04, 0x2f
        /*0026*/ 	.short	(.L_7 - .L_6)
	.align		4
.L_6:
        /*0028*/ 	.word	index@(_Z20wave_residual_sharedPfS_ffi)
        /*002c*/ 	.word	0x0000000f


	//----- nvinfo : EIATTR_FRAME_SIZE
	.align		4
.L_7:
        /*0030*/ 	.byte	0x04, 0x11
        /*0032*/ 	.short	(.L_9 - .L_8)
	.align		4
.L_8:
        /*0034*/ 	.word	index@($__internal_0_$__cuda_sm3x_div_rn_noftz_f32_slowpath)
        /*0038*/ 	.word	0x00000000


	//----- nvinfo : EIATTR_FRAME_SIZE
	.align		4
.L_9:
        /*003c*/ 	.byte	0x04, 0x11
        /*003e*/ 	.short	(.L_11 - .L_10)
	.align		4
.L_10:
        /*0040*/ 	.word	index@(_Z20wave_residual_sharedPfS_ffi)
        /*0044*/ 	.word	0x00000000


	//----- nvinfo : EIATTR_MIN_STACK_SIZE
	.align		4
.L_11:
        /*0048*/ 	.byte	0x04, 0x12
        /*004a*/ 	.short	(.L_13 - .L_12)
	.align		4
.L_12:
        /*004c*/ 	.word	index@(_Z20wave_residual_sharedPfS_ffi)
        /*0050*/ 	.word	0x00000000


	//----- nvinfo : EIATTR_MIN_STACK_SIZE
	.align		4
.L_13:
        /*0054*/ 	.byte	0x04, 0x12
        /*0056*/ 	.short	(.L_15 - .L_14)
	.align		4
.L_14:
        /*0058*/ 	.word	index@(_Z13wave_residualPfS_fffi)
        /*005c*/ 	.word	0x00000000
.L_15:


//--------------------- .nv.compat                --------------------------
	.section	.nv.compat,"",@"SHT_CUDA_COMPAT_INFO"
	.align	4
        /*0000*/ 	.byte	0x02, 0x09, 0x00, 0x00, 0x02, 0x02, 0x01, 0x00, 0x02, 0x05, 0x05, 0x00, 0x03, 0x07, 0x01, 0x01
        /*0010*/ 	.byte	0x02, 0x03, 0x00, 0x00, 0x02, 0x06, 0x01, 0x00, 0x04, 0x0b, 0x08, 0x00, 0x01, 0x00, 0x00, 0x00
        /*0020*/ 	.byte	0x00, 0x00, 0x00, 0x00


//--------------------- .nv.info._Z20wave_residual_sharedPfS_ffi --------------------------
	.section	.nv.info._Z20wave_residual_sharedPfS_ffi,"",@"SHT_CUDA_INFO"
	.sectionflags	@""
	.align	4


	//----- nvinfo : EIATTR_CUDA_API_VERSION
	.align		4
        /*0000*/ 	.byte	0x04, 0x37
        /*0002*/ 	.short	(.L_17 - .L_16)
.L_16:
        /*0004*/ 	.word	0x00000082


	//----- nvinfo : EIATTR_KPARAM_INFO
	.align		4
.L_17:
        /*0008*/ 	.byte	0x04, 0x17
        /*000a*/ 	.short	(.L_19 - .L_18)
.L_18:
        /*000c*/ 	.word	0x00000000
        /*0010*/ 	.short	0x0004
        /*0012*/ 	.short	0x0018
        /*0014*/ 	.byte	0x00, 0xf0, 0x11, 0x00


	//----- nvinfo : EIATTR_KPARAM_INFO
	.align		4
.L_19:
        /*0018*/ 	.byte	0x04, 0x17
        /*001a*/ 	.short	(.L_21 - .L_20)
.L_20:
        /*001c*/ 	.word	0x00000000
        /*0020*/ 	.short	0x0003
        /*0022*/ 	.short	0x0014
        /*0024*/ 	.byte	0x00, 0xf0, 0x11, 0x00


	//----- nvinfo : EIATTR_KPARAM_INFO
	.align		4
.L_21:
        /*0028*/ 	.byte	0x04, 0x17
        /*002a*/ 	.short	(.L_23 - .L_22)
.L_22:
        /*002c*/ 	.word	0x00000000
        /*0030*/ 	.short	0x0002
        /*0032*/ 	.short	0x0010
        /*0034*/ 	.byte	0x00, 0xf0, 0x11, 0x00


	//----- nvinfo : EIATTR_KPARAM_INFO
	.align		4
.L_23:
        /*0038*/ 	.byte	0x04, 0x17
        /*003a*/ 	.short	(.L_25 - .L_24)
.L_24:
        /*003c*/ 	.word	0x00000000
        /*0040*/ 	.short	0x0001
        /*0042*/ 	.short	0x0008
        /*0044*/ 	.byte	0x00, 0xf5, 0x21, 0x00


	//----- nvinfo : EIATTR_KPARAM_INFO
	.align		4
.L_25:
        /*0048*/ 	.byte	0x04, 0x17
        /*004a*/ 	.short	(.L_27 - .L_26)
.L_26:
        /*004c*/ 	.word	0x00000000
        /*0050*/ 	.short	0x0000
        /*0052*/ 	.short	0x0000
        /*0054*/ 	.byte	0x00, 0xf5, 0x21, 0x00


	//----- nvinfo : EIATTR_SPARSE_MMA_MASK
	.align		4
.L_27:
        /*0058*/ 	.byte	0x03, 0x50
        /*005a*/ 	.short	0x0000


	//----- nvinfo : EIATTR_MAXREG_COUNT
	.align		4
        /*005c*/ 	.byte	0x03, 0x1b
        /*005e*/ 	.short	0x00ff


	//----- nvinfo : EIATTR_NUM_BARRIERS
	.align		4
        /*0060*/ 	.byte	0x02, 0x4c
        /*0062*/ 	.byte	0x01
	.zero		1


	//----- nvinfo : EIATTR_MERCURY_ISA_VERSION
	.align		4
        /*0064*/ 	.byte	0x03, 0x5f
        /*0066*/ 	.short	0x0101


	//----- nvinfo : EIATTR_VRC_CTA_INIT_COUNT
	.align		4
        /*0068*/ 	.byte	0x02, 0x4a
	.zero		1
	.zero		1


	//----- nvinfo : EIATTR_EXIT_INSTR_OFFSETS
	.align		4
        /*006c*/ 	.byte	0x04, 0x1c
        /*006e*/ 	.short	(.L_29 - .L_28)


	//   ....[0]....
.L_28:
        /*0070*/ 	.word	0x000001e0


	//   ....[1]....
        /*0074*/ 	.word	0x000003a0


	//----- nvinfo : EIATTR_CRS_STACK_SIZE
	.align		4
.L_29:
        /*0078*/ 	.byte	0x04, 0x1e
        /*007a*/ 	.short	(.L_31 - .L_30)
.L_30:
        /*007c*/ 	.word	0x00000000


	//----- nvinfo : EIATTR_CBANK_PARAM_SIZE
	.align		4
.L_31:
        /*0080*/ 	.byte	0x03, 0x19
        /*0082*/ 	.short	0x001c


	//----- nvinfo : EIATTR_PARAM_CBANK
	.align		4
        /*0084*/ 	.byte	0x04, 0x0a
        /*0086*/ 	.short	(.L_33 - .L_32)
	.align		4
.L_32:
        /*0088*/ 	.word	index@(.nv.constant0._Z20wave_residual_sharedPfS_ffi)
        /*008c*/ 	.short	0x0380
        /*008e*/ 	.short	0x001c


	//----- nvinfo : EIATTR_SW_WAR
	.align		4
.L_33:
        /*0090*/ 	.byte	0x04, 0x36
        /*0092*/ 	.short	(.L_35 - .L_34)
.L_34:
        /*0094*/ 	.word	0x00000008
.L_35:


//--------------------- .nv.info._Z13wave_residualPfS_fffi --------------------------
	.section	.nv.info._Z13wave_residualPfS_fffi,"",@"SHT_CUDA_INFO"
	.sectionflags	@""
	.align	4


	//----- nvinfo : EIATTR_CUDA_API_VERSION
	.align		4
        /*0000*/ 	.byte	0x04, 0x37
        /*0002*/ 	.short	(.L_37 - .L_36)
.L_36:
        /*0004*/ 	.word	0x00000082


	//----- nvinfo : EIATTR_KPARAM_INFO
	.align		4
.L_37:
        /*0008*/ 	.byte	0x04, 0x17
        /*000a*/ 	.short	(.L_39 - .L_38)
.L_38:
        /*000c*/ 	.word	0x00000000
        /*0010*/ 	.short	0x0005
        /*0012*/ 	.short	0x001c
        /*0014*/ 	.byte	0x00, 0xf0, 0x11, 0x00


	//----- nvinfo : EIATTR_KPARAM_INFO
	.align		4
.L_39:
        /*0018*/ 	.byte	0x04, 0x17
        /*001a*/ 	.short	(.L_41 - .L_40)
.L_40:
        /*001c*/ 	.word	0x00000000
        /*0020*/ 	.short	0x0004
        /*0022*/ 	.short	0x0018
        /*0024*/ 	.byte	0x00, 0xf0, 0x11, 0x00


	//----- nvinfo : EIATTR_KPARAM_INFO
	.align		4
.L_41:
        /*0028*/ 	.byte	0x04, 0x17
        /*002a*/ 	.short	(.L_43 - .L_42)
.L_42:
        /*002c*/ 	.word	0x00000000
        /*0030*/ 	.short	0x0003
        /*0032*/ 	.short	0x0014
        /*0034*/ 	.byte	0x00, 0xf0, 0x11, 0x00


	//----- nvinfo : EIATTR_KPARAM_INFO
	.align		4
.L_43:
        /*0038*/ 	.byte	0x04, 0x17
        /*003a*/ 	.short	(.L_45 - .L_44)
.L_44:
        /*003c*/ 	.word	0x00000000
        /*0040*/ 	.short	0x0002
        /*0042*/ 	.short	0x0010
        /*0044*/ 	.byte	0x00, 0xf0, 0x11, 0x00


	//----- nvinfo : EIATTR_KPARAM_INFO
	.align		4
.L_45:
        /*0048*/ 	.byte	0x04, 0x17
        /*004a*/ 	.short	(.L_47 - .L_46)
.L_46:
        /*004c*/ 	.word	0x00000000
        /*0050*/ 	.short	0x0001
        /*0052*/ 	.short	0x0008
        /*0054*/ 	.byte	0x00, 0xf5, 0x21, 0x00


	//----- nvinfo : EIATTR_KPARAM_INFO
	.align		4
.L_47:
        /*0058*/ 	.byte	0x04, 0x17
        /*005a*/ 	.short	(.L_49 - .L_48)
.L_48:
        /*005c*/ 	.word	0x00000000
        /*0060*/ 	.short	0x0000
        /*0062*/ 	.short	0x0000
        /*0064*/ 	.byte	0x00, 0xf5, 0x21, 0x00


	//----- nvinfo : EIATTR_SPARSE_MMA_MASK
	.align		4
.L_49:
        /*0068*/ 	.byte	0x03, 0x50
        /*006a*/ 	.short	0x0000


	//----- nvinfo : EIATTR_MAXREG_COUNT
	.align		4
        /*006c*/ 	.byte	0x03, 0x1b
        /*006e*/ 	.short	0x00ff


	//----- nvinfo : EIATTR_MERCURY_ISA_VERSION
	.align		4
        /*0070*/ 	.byte	0x03, 0x5f
        /*0072*/ 	.short	0x0101


	//----- nvinfo : EIATTR_VRC_CTA_INIT_COUNT
	.align		4
        /*0074*/ 	.byte	0x02, 0x4a
	.zero		1
	.zero		1


	//----- nvinfo : EIATTR_EXIT_INSTR_OFFSETS
	.align		4
        /*0078*/ 	.byte	0x04, 0x1c
        /*007a*/ 	.short	(.L_51 - .L_50)


	//   ....[0]....
.L_50:
        /*007c*/ 	.word	0x00000090


	//   ....[1]....
        /*0080*/ 	.word	0x00000440


	//----- nvinfo : EIATTR_CRS_STACK_SIZE
	.align		4
.L_51:
        /*0084*/ 	.byte	0x04, 0x1e
        /*0086*/ 	.short	(.L_53 - .L_52)
.L_52:
        /*0088*/ 	.word	0x00000000


	//----- nvinfo : EIATTR_CBANK_PARAM_SIZE
	.align		4
.L_53:
        /*008c*/ 	.byte	0x03, 0x19
        /*008e*/ 	.short	0x0020


	//----- nvinfo : EIATTR_PARAM_CBANK
	.align		4
        /*0090*/ 	.byte	0x04, 0x0a
        /*0092*/ 	.short	(.L_55 - .L_54)
	.align		4
.L_54:
        /*0094*/ 	.word	index@(.nv.constant0._Z13wave_residualPfS_fffi)
        /*0098*/ 	.short	0x0380
        /*009a*/ 	.short	0x0020


	//----- nvinfo : EIATTR_SW_WAR
	.align		4
.L_55:
        /*009c*/ 	.byte	0x04, 0x36
        /*009e*/ 	.short	(.L_57 - .L_56)
.L_56:
        /*00a0*/ 	.word	0x00000008
.L_57:


//--------------------- .nv.callgraph             --------------------------
	.section	.nv.callgraph,"",@"SHT_CUDA_CALLGRAPH"
	.align	4
	.sectionentsize	8
	.align		4
        /*0000*/ 	.word	0x00000000
	.align		4
        /*0004*/ 	.word	0xffffffff
	.align		4
        /*0008*/ 	.word	0x00000000
	.align		4
        /*000c*/ 	.word	0xfffffffe
	.align		4
        /*0010*/ 	.word	0x00000000
	.align		4
        /*0014*/ 	.word	0xfffffffd
	.align		4
        /*0018*/ 	.word	0x00000000
	.align		4
        /*001c*/ 	.word	0xfffffffc


//--------------------- .text._Z20wave_residual_sharedPfS_ffi --------------------------
	.section	.text._Z20wave_residual_sharedPfS_ffi,"ax",@progbits
	.align	128
        .global         _Z20wave_residual_sharedPfS_ffi
        .type           _Z20wave_residual_sharedPfS_ffi,@function
        .size           _Z20wave_residual_sharedPfS_ffi,(.L_x_30 - _Z20wave_residual_sharedPfS_ffi)
        .other          _Z20wave_residual_sharedPfS_ffi,@"STO_CUDA_ENTRY STV_DEFAULT"
_Z20wave_residual_sharedPfS_ffi:
.text._Z20wave_residual_sharedPfS_ffi:
[----:B------:R-:W-:Y:S01]  /*0000*/  LDC R1, c[0x0][0x37c] ;  /* 0x0000df00ff017b82 */ /* 0x000fe20000000800 */
[----:B------:R-:W0:Y:S07]  /*0010*/  S2R R9, SR_TID.X ;  /* 0x0000000000097919 */ /* 0x000e2e0000002100 */
[----:B------:R-:W0:Y:S01]  /*0020*/  S2UR UR4, SR_CTAID.X ;  /* 0x00000000000479c3 */ /* 0x000e220000002500 */
[----:B------:R-:W1:Y:S01]  /*0030*/  LDCU UR5, c[0x0][0x398] ;  /* 0x00007300ff0577ac */ /* 0x000e620008000800 */
[----:B------:R-:W2:Y:S06]  /*0040*/  LDCU.64 UR6, c[0x0][0x358] ;  /* 0x00006b00ff0677ac */ /* 0x000eac0008000a00 */
[----:B------:R-:W0:Y:S08]  /*0050*/  LDC R0, c[0x0][0x360] ;  /* 0x0000d800ff007b82 */ /* 0x000e300000000800 */
[----:B------:R-:W3:Y:S01]  /*0060*/  LDC.64 R6, c[0x0][0x380] ;  /* 0x0000e000ff067b82 */ /* 0x000ee20000000a00 */
[C---:B0-----:R-:W-:Y:S01]  /*0070*/  IMAD R2, R0.reuse, UR4, R9 ;  /* 0x0000000400027c24 */ /* 0x041fe2000f8e0209 */
[----:B-1----:R-:W-:Y:S01]  /*0080*/  UIADD3 UR4, UPT, UPT, UR5, -0x1, URZ ;  /* 0xffffffff05047890 */ /* 0x002fe2000fffe0ff */
[----:B------:R-:W-:-:S03]  /*0090*/  VIADD R0, R0, 0xffffffff ;  /* 0xffffffff00007836 */ /* 0x000fc60000000000 */
[C---:B------:R-:W-:Y:S02]  /*00a0*/  ISETP.GE.AND P0, PT, R2.reuse, 0x1, PT ;  /* 0x000000010200780c */ /* 0x040fe40003f06270 */
[C---:B------:R-:W-:Y:S01]  /*00b0*/  ISETP.GE.AND P1, PT, R2.reuse, UR4, PT ;  /* 0x0000000402007c0c */ /* 0x040fe2000bf26270 */
[C---:B---3--:R-:W-:Y:S01]  /*00c0*/  IMAD.WIDE R4, R2.reuse, 0x4, R6 ;  /* 0x0000000402047825 */ /* 0x048fe200078e0206 */
[C---:B------:R-:W-:Y:S02]  /*00d0*/  ISETP.NE.OR P0, PT, R9.reuse, RZ, !P0 ;  /* 0x000000ff0900720c */ /* 0x040fe40004705670 */
[----:B------:R-:W-:Y:S02]  /*00e0*/  ISETP.GE.AND P3, PT, R2, UR5, PT ;  /* 0x0000000502007c0c */ /* 0x000fe4000bf66270 */
[----:B------:R-:W-:-:S09]  /*00f0*/  ISETP.NE.OR P2, PT, R9, R0, P1 ;  /* 0x000000000900720c */ /* 0x000fd20000f45670 */
[----:B------:R-:W-:Y:S02]  /*0100*/  @!P0 VIADD R3, R2, 0xffffffff ;  /* 0xffffffff02038836 */ /* 0x000fe40000000000 */
[----:B--2---:R-:W2:Y:S02]  /*0110*/  @!P3 LDG.E R0, desc[UR6][R4.64] ;  /* 0x000000060400b981 */ /* 0x004ea4000c1e1900 */
[----:B------:R-:W-:Y:S02]  /*0120*/  @!P0 IMAD.WIDE.U32 R6, R3, 0x4, R6 ;  /* 0x0000000403068825 */ /* 0x000fe400078e0006 */
[----:B------:R-:W3:Y:S04]  /*0130*/  @!P2 LDG.E R8, desc[UR6][R4.64+0x4] ;  /* 0x000004060408a981 */ /* 0x000ee8000c1e1900 */
[----:B------:R-:W4:Y:S01]  /*0140*/  @!P0 LDG.E R6, desc[UR6][R6.64] ;  /* 0x0000000606068981 */ /* 0x000f22000c1e1900 */
[----:B------:R-:W0:Y:S01]  /*0150*/  S2UR UR5, SR_CgaCtaId ;  /* 0x00000000000579c3 */ /* 0x000e220000008800 */
[----:B------:R-:W-:-:S02]  /*0160*/  UMOV UR4, 0x400 ;  /* 0x0000040000047882 */ /* 0x000fc40000000000 */
[----:B0-----:R-:W-:-:S06]  /*0170*/  ULEA UR4, UR5, UR4, 0x18 ;  /* 0x0000000405047291 */ /* 0x001fcc000f8ec0ff */
[----:B------:R-:W-:Y:S02]  /*0180*/  LEA R3, R9, UR4, 0x2 ;  /* 0x0000000409037c11 */ /* 0x000fe4000f8e10ff */
[----:B------:R-:W-:-:S03]  /*0190*/  ISETP.LT.OR P1, PT, R2, 0x1, P1 ;  /* 0x000000010200780c */ /* 0x000fc60000f21670 */
[----:B--2---:R0:W-:Y:S04]  /*01a0*/  @!P3 STS [R3+0x4], R0 ;  /* 0x000004000300b388 */ /* 0x0041e80000000800 */
[----:B---3--:R0:W-:Y:S04]  /*01b0*/  @!P2 STS [UR4+0x404], R8 ;  /* 0x00040408ff00a988 */ /* 0x0081e80008000804 */
[----:B----4-:R0:W-:Y:S01]  /*01c0*/  @!P0 STS [UR4], R6 ;  /* 0x00000006ff008988 */ /* 0x0101e20008000804 */
[----:B------:R-:W-:Y:S06]  /*01d0*/  BAR.SYNC.DEFER_BLOCKING 0x0 ;  /* 0x0000000000007b1d */ /* 0x000fec0000010000 */
[----:B------:R-:W-:Y:S05]  /*01e0*/  @P1 EXIT ;  /* 0x000000000000194d */ /* 0x000fea0003800000 */
[----:B------:R-:W1:Y:S01]  /*01f0*/  LDS R4, [R3+0x4] ;  /* 0x0000040003047984 */ /* 0x000e620000000800 */
[----:B------:R-:W2:Y:S01]  /*0200*/  LDC R9, c[0x0][0x390] ;  /* 0x0000e400ff097b82 */ /* 0x000ea20000000800 */
[----:B------:R-:W-:Y:S02]  /*0210*/  BSSY.RECONVERGENT B0, `(.L_x_0) ;  /* 0x0000012000007945 */ /* 0x000fe40003800200 */
[----:B0-----:R-:W0:Y:S04]  /*0220*/  LDS R0, [R3] ;  /* 0x0000000003007984 */ /* 0x001e280000000800 */
[----:B------:R-:W3:Y:S01]  /*0230*/  LDS R7, [R3+0x8] ;  /* 0x0000080003077984 */ /* 0x000ee20000000800 */
[----:B--2---:R-:W-:-:S04]  /*0240*/  FMUL R9, R9, R9 ;  /* 0x0000000909097220 */ /* 0x004fc80000400000 */
[----:B------:R-:W2:Y:S01]  /*0250*/  MUFU.RCP R6, R9 ;  /* 0x0000000900067308 */ /* 0x000ea20000001000 */
[----:B-1----:R-:W-:-:S04]  /*0260*/  FADD R5, R4, R4 ;  /* 0x0000000404057221 */ /* 0x002fc80000000000 */
[----:B0-----:R-:W-:Y:S01]  /*0270*/  FADD R0, R0, -R5 ;  /* 0x8000000500007221 */ /* 0x001fe20000000000 */
[----:B--2---:R-:W-:-:S03]  /*0280*/  FFMA R5, -R9, R6, 1 ;  /* 0x3f80000009057423 */ /* 0x004fc60000000106 */
[----:B---3--:R-:W-:Y:S01]  /*0290*/  FADD R0, R0, R7 ;  /* 0x0000000700007221 */ /* 0x008fe20000000000 */
[----:B------:R-:W-:-:S03]  /*02a0*/  FFMA R5, R6, R5, R6 ;  /* 0x0000000506057223 */ /* 0x000fc60000000006 */
[----:B------:R-:W0:Y:S01]  /*02b0*/  FCHK P0, R0, R9 ;  /* 0x0000000900007302 */ /* 0x000e220000000000 */
[----:B------:R-:W-:-:S04]  /*02c0*/  FFMA R4, R0, R5, RZ ;  /* 0x0000000500047223 */ /* 0x000fc800000000ff */
[----:B------:R-:W-:-:S04]  /*02d0*/  FFMA R6, -R9, R4, R0 ;  /* 0x0000000409067223 */ /* 0x000fc80000000100 */
[----:B------:R-:W-:Y:S01]  /*02e0*/  FFMA R6, R5, R6, R4 ;  /* 0x0000000605067223 */ /* 0x000fe20000000004 */
[----:B0-----:R-:W-:Y:S06]  /*02f0*/  @!P0 BRA `(.L_x_1) ;  /* 0x00000000000c8947 */ /* 0x001fec0003800000 */
[----:B------:R-:W-:-:S07]  /*0300*/  MOV R4, 0x320 ;  /* 0x0000032000047802 */ /* 0x000fce0000000f00 */
[----:B------:R-:W-:Y:S05]  /*0310*/  CALL.REL.NOINC `($__internal_0_$__cuda_sm3x_div_rn_noftz_f32_slowpath) ;  /* 0x0000000000247944 */ /* 0x000fea0003c00000 */
[----:B------:R-:W-:-:S07]  /*0320*/  IMAD.MOV.U32 R6, RZ, RZ, R0 ;  /* 0x000000ffff067224 */ /* 0x000fce00078e0000 */
.L_x_1:
[----:B------:R-:W-:Y:S05]  /*0330*/  BSYNC.RECONVERGENT B0 ;  /* 0x0000000000007941 */ /* 0x000fea0003800200 */
.L_x_0:
[----:B------:R-:W0:Y:S08]  /*0340*/  LDC R7, c[0x0][0x394] ;  /* 0x0000e500ff077b82 */ /* 0x000e300000000800 */
[----:B------:R-:W1:Y:S01]  /*0350*/  LDC.64 R4, c[0x0][0x388] ;  /* 0x0000e200ff047b82 */ /* 0x000e620000000a00 */
[----:B0-----:R-:W-:-:S04]  /*0360*/  FMUL R7, R7, -R7 ;  /* 0x8000000707077220 */ /* 0x001fc80000400000 */
[----:B------:R-:W-:Y:S01]  /*0370*/  FMUL R7, R7, R6 ;  /* 0x0000000607077220 */ /* 0x000fe20000400000 */
[----:B-1----:R-:W-:-:S05]  /*0380*/  IMAD.WIDE.U32 R2, R2, 0x4, R4 ;  /* 0x0000000402027825 */ /* 0x002fca00078e0004 */
[----:B------:R-:W-:Y:S01]  /*0390*/  STG.E desc[UR6][R2.64], R7 ;  /* 0x0000000702007986 */ /* 0x000fe2000c101906 */
[----:B------:R-:W-:Y:S05]  /*03a0*/  EXIT ;  /* 0x000000000000794d */ /* 0x000fea0003800000 */
        .weak           $__internal_0_$__cuda_sm3x_div_rn_noftz_f32_slowpath
        .type           $__internal_0_$__cuda_sm3x_div_rn_noftz_f32_slowpath,@function
        .size           $__internal_0_$__cuda_sm3x_div_rn_noftz_f32_slowpath,(.L_x_30 - $__internal_0_$__cuda_sm3x_div_rn_noftz_f32_slowpath)
$__internal_0_$__cuda_sm3x_div_rn_noftz_f32_slowpath:
[----:B------:R-:W-:Y:S01]  /*03b0*/  SHF.R.U32.HI R5, RZ, 0x17, R9 ;  /* 0x00000017ff057819 */ /* 0x000fe20000011609 */
[----:B------:R-:W-:Y:S01]  /*03c0*/  BSSY.RECONVERGENT B1, `(.L_x_2) ;  /* 0x0000064000017945 */ /* 0x000fe20003800200 */
[--C-:B------:R-:W-:Y:S01]  /*03d0*/  SHF.R.U32.HI R3, RZ, 0x17, R0.reuse ;  /* 0x00000017ff037819 */ /* 0x100fe20000011600 */
[----:B------:R-:W-:Y:S01]  /*03e0*/  IMAD.MOV.U32 R7, RZ, RZ, R0 ;  /* 0x000000ffff077224 */ /* 0x000fe200078e0000 */
[----:B------:R-:W-:Y:S02]  /*03f0*/  LOP3.LUT R6, R5, 0xff, RZ, 0xc0, !PT ;  /* 0x000000ff05067812 */ /* 0x000fe400078ec0ff */
[----:B------:R-:W-:-:S03]  /*0400*/  LOP3.LUT R5, R3, 0xff, RZ, 0xc0, !PT ;  /* 0x000000ff03057812 */ /* 0x000fc600078ec0ff */
[----:B------:R-:W-:Y:S02]  /*0410*/  VIADD R11, R6, 0xffffffff ;  /* 0xffffffff060b7836 */ /* 0x000fe40000000000 */
[----:B------:R-:W-:-:S03]  /*0420*/  VIADD R10, R5, 0xffffffff ;  /* 0xffffffff050a7836 */ /* 0x000fc60000000000 */
[----:B------:R-:W-:-:S04]  /*0430*/  ISETP.GT.U32.AND P0, PT, R11, 0xfd, PT ;  /* 0x000000fd0b00780c */ /* 0x000fc80003f04070 */
[----:B------:R-:W-:-:S13]  /*0440*/  ISETP.GT.U32.OR P0, PT, R10, 0xfd, P0 ;  /* 0x000000fd0a00780c */ /* 0x000fda0000704470 */
[----:B------:R-:W-:Y:S01]  /*0450*/  @!P0 IMAD.MOV.U32 R8, RZ, RZ, RZ ;  /* 0x000000ffff088224 */ /* 0x000fe200078e00ff */
[----:B------:R-:W-:Y:S06]  /*0460*/  @!P0 BRA `(.L_x_3) ;  /* 0x0000000000608947 */ /* 0x000fec0003800000 */
[----:B------:R-:W-:Y:S01]  /*0470*/  FSETP.GTU.FTZ.AND P0, PT, |R0|, +INF , PT ;  /* 0x7f8000000000780b */ /* 0x000fe20003f1c200 */
[----:B------:R-:W-:Y:S01]  /*0480*/  IMAD.MOV.U32 R3, RZ, RZ, R9 ;  /* 0x000000ffff037224 */ /* 0x000fe200078e0009 */
[----:B------:R-:W-:-:S04]  /*0490*/  FSETP.GTU.FTZ.AND P1, PT, |R9|, +INF , PT ;  /* 0x7f8000000900780b */ /* 0x000fc80003f3c200 */
[----:B------:R-:W-:-:S13]  /*04a0*/  PLOP3.LUT P0, PT, P0, P1, PT, 0xf8, 0x8f ;  /* 0x00000000008f781c */ /* 0x000fda0000703f70 */
[----:B------:R-:W-:Y:S05]  /*04b0*/  @P0 BRA `(.L_x_4) ;  /* 0x00000004004c0947 */ /* 0x000fea0003800000 */
[----:B------:R-:W-:-:S13]  /*04c0*/  LOP3.LUT P0, RZ, R9, 0x7fffffff, R7, 0xc8, !PT ;  /* 0x7fffffff09ff7812 */ /* 0x000fda000780c807 */
[----:B------:R-:W-:Y:S05]  /*04d0*/  @!P0 BRA `(.L_x_5) ;  /* 0x00000004003c8947 */ /* 0x000fea0003800000 */
[C---:B------:R-:W-:Y:S02]  /*04e0*/  FSETP.NEU.FTZ.AND P2, PT, |R0|.reuse, +INF , PT ;  /* 0x7f8000000000780b */ /* 0x040fe40003f5d200 */
[----:B------:R-:W-:Y:S02]  /*04f0*/  FSETP.NEU.FTZ.AND P1, PT, |R3|, +INF , PT ;  /* 0x7f8000000300780b */ /* 0x000fe40003f3d200 */
[----:B------:R-:W-:-:S11]  /*0500*/  FSETP.NEU.FTZ.AND P0, PT, |R0|, +INF , PT ;  /* 0x7f8000000000780b */ /* 0x000fd60003f1d200 */
[----:B------:R-:W-:Y:S05]  /*0510*/  @!P1 BRA !P2, `(.L_x_5) ;  /* 0x00000004002c9947 */ /* 0x000fea0005000000 */
[----:B------:R-:W-:-:S04]  /*0520*/  LOP3.LUT P2, RZ, R7, 0x7fffffff, RZ, 0xc0, !PT ;  /* 0x7fffffff07ff7812 */ /* 0x000fc8000784c0ff */
[----:B------:R-:W-:-:S13]  /*0530*/  PLOP3.LUT P1, PT, P1, P2, PT, 0x2f, 0xf2 ;  /* 0x0000000000f2781c */ /* 0x000fda0000f24577 */
[----:B------:R-:W-:Y:S05]  /*0540*/  @P1 BRA `(.L_x_6) ;  /* 0x0000000400181947 */ /* 0x000fea0003800000 */
[----:B------:R-:W-:-:S04]  /*0550*/  LOP3.LUT P1, RZ, R9, 0x7fffffff, RZ, 0xc0, !PT ;  /* 0x7fffffff09ff7812 */ /* 0x000fc8000782c0ff */
[----:B------:R-:W-:-:S13]  /*0560*/  PLOP3.LUT P0, PT, P0, P1, PT, 0x2f, 0xf2 ;  /* 0x0000000000f2781c */ /* 0x000fda0000702577 */
[----:B------:R-:W-:Y:S05]  /*0570*/  @P0 BRA `(.L_x_7) ;  /* 0x0000000400000947 */ /* 0x000fea0003800000 */
[----:B------:R-:W-:Y:S02]  /*0580*/  ISETP.GE.AND P0, PT, R10, RZ, PT ;  /* 0x000000ff0a00720c */ /* 0x000fe40003f06270 */
[----:B------:R-:W-:-:S11]  /*0590*/  ISETP.GE.AND P1, PT, R11, RZ, PT ;  /* 0x000000ff0b00720c */ /* 0x000fd60003f26270 */
[----:B------:R-:W-:Y:S02]  /*05a0*/  @P0 IMAD.MOV.U32 R8, RZ, RZ, RZ ;  /* 0x000000ffff080224 */ /* 0x000fe400078e00ff */
[----:B------:R-:W-:Y:S01]  /*05b0*/  @!P0 FFMA R7, R0, 1.84467440737095516160e+19, RZ ;  /* 0x5f80000000078823 */ /* 0x000fe200000000ff */
[----:B------:R-:W-:Y:S02]  /*05c0*/  @!P0 IMAD.MOV.U32 R8, RZ, RZ, -0x40 ;  /* 0xffffffc0ff088424 */ /* 0x000fe400078e00ff */
[----:B------:R-:W-:Y:S02]  /*05d0*/  @!P1 FFMA R9, R3, 1.84467440737095516160e+19, RZ ;  /* 0x5f80000003099823 */ /* 0x000fe400000000ff */
[----:B------:R-:W-:-:S07]  /*05e0*/  @!P1 VIADD R8, R8, 0x40 ;  /* 0x0000004008089836 */ /* 0x000fce0000000000 */
.L_x_3:
[----:B------:R-:W-:Y:S01]  /*05f0*/  LEA R0, R6, 0xc0800000, 0x17 ;  /* 0xc080000006007811 */ /* 0x000fe200078eb8ff */
[----:B------:R-:W-:Y:S01]  /*0600*/  VIADD R5, R5, 0xffffff81 ;  /* 0xffffff8105057836 */ /* 0x000fe20000000000 */
[----:B------:R-:W-:Y:S03]  /*0610*/  BSSY.RECONVERGENT B2, `(.L_x_8) ;  /* 0x0000035000027945 */ /* 0x000fe60003800200 */
[----:B------:R-:W-:Y:S02]  /*0620*/  IMAD.IADD R9, R9, 0x1, -R0 ;  /* 0x0000000109097824 */ /* 0x000fe400078e0a00 */
[C---:B------:R-:W-:Y:S01]  /*0630*/  IMAD R0, R5.reuse, -0x800000, R7 ;  /* 0xff80000005007824 */ /* 0x040fe200078e0207 */
[----:B------:R-:W-:Y:S01]  /*0640*/  IADD3 R5, PT, PT, R5, 0x7f, -R6 ;  /* 0x0000007f05057810 */ /* 0x000fe20007ffe806 */
[----:B------:R-:W0:Y:S01]  /*0650*/  MUFU.RCP R3, R9 ;  /* 0x0000000900037308 */ /* 0x000e220000001000 */
[----:B------:R-:W-:-:S03]  /*0660*/  FADD.FTZ R11, -R9, -RZ ;  /* 0x800000ff090b7221 */ /* 0x000fc60000010100 */
[----:B------:R-:W-:Y:S02]  /*0670*/  IMAD.IADD R5, R5, 0x1, R8 ;  /* 0x0000000105057824 */ /* 0x000fe400078e0208 */
[----:B0-----:R-:W-:-:S04]  /*0680*/  FFMA R10, R3, R11, 1 ;  /* 0x3f800000030a7423 */ /* 0x001fc8000000000b */
[----:B------:R-:W-:-:S04]  /*0690*/  FFMA R12, R3, R10, R3 ;  /* 0x0000000a030c7223 */ /* 0x000fc80000000003 */
[----:B------:R-:W-:-:S04]  /*06a0*/  FFMA R3, R0, R12, RZ ;  /* 0x0000000c00037223 */ /* 0x000fc800000000ff */
[----:B------:R-:W-:-:S04]  /*06b0*/  FFMA R10, R11, R3, R0 ;  /* 0x000000030b0a7223 */ /* 0x000fc80000000000 */
[----:B------:R-:W-:-:S04]  /*06c0*/  FFMA R7, R12, R10, R3 ;  /* 0x0000000a0c077223 */ /* 0x000fc80000000003 */
[----:B------:R-:W-:-:S04]  /*06d0*/  FFMA R10, R11, R7, R0 ;  /* 0x000000070b0a7223 */ /* 0x000fc80000000000 */
[----:B------:R-:W-:-:S05]  /*06e0*/  FFMA R0, R12, R10, R7 ;  /* 0x0000000a0c007223 */ /* 0x000fca0000000007 */
[----:B------:R-:W-:-:S04]  /*06f0*/  SHF.R.U32.HI R3, RZ, 0x17, R0 ;  /* 0x00000017ff037819 */ /* 0x000fc80000011600 */
[----:B------:R-:W-:-:S05]  /*0700*/  LOP3.LUT R3, R3, 0xff, RZ, 0xc0, !PT ;  /* 0x000000ff03037812 */ /* 0x000fca00078ec0ff */
[----:B------:R-:W-:-:S04]  /*0710*/  IMAD.IADD R9, R3, 0x1, R5 ;  /* 0x0000000103097824 */ /* 0x000fc800078e0205 */
[----:B------:R-:W-:-:S05]  /*0720*/  VIADD R3, R9, 0xffffffff ;  /* 0xffffffff09037836 */ /* 0x000fca0000000000 */
[----:B------:R-:W-:-:S13]  /*0730*/  ISETP.GE.U32.AND P0, PT, R3, 0xfe, PT ;  /* 0x000000fe0300780c */ /* 0x000fda0003f06070 */
[----:B------:R-:W-:Y:S05]  /*0740*/  @!P0 BRA `(.L_x_9) ;  /* 0x0000000000808947 */ /* 0x000fea0003800000 */
[----:B------:R-:W-:-:S13]  /*0750*/  ISETP.GT.AND P0, PT, R9, 0xfe, PT ;  /* 0x000000fe0900780c */ /* 0x000fda0003f04270 */
[----:B------:R-:W-:Y:S05]  /*0760*/  @P0 BRA `(.L_x_10) ;  /* 0x00000000006c0947 */ /* 0x000fea0003800000 */
[----:B------:R-:W-:-:S13]  /*0770*/  ISETP.GE.AND P0, PT, R9, 0x1, PT ;  /* 0x000000010900780c */ /* 0x000fda0003f06270 */
[----:B------:R-:W-:Y:S05]  /*0780*/  @P0 BRA `(.L_x_11) ;  /* 0x0000000000740947 */ /* 0x000fea0003800000 */
[----:B------:R-:W-:Y:S02]  /*0790*/  ISETP.GE.AND P0, PT, R9, -0x18, PT ;  /* 0xffffffe80900780c */ /* 0x000fe40003f06270 */
[----:B------:R-:W-:-:S11]  /*07a0*/  LOP3.LUT R0, R0, 0x80000000, RZ, 0xc0, !PT ;  /* 0x8000000000007812 */ /* 0x000fd600078ec0ff */
[----:B------:R-:W-:Y:S05]  /*07b0*/  @!P0 BRA `(.L_x_11) ;  /* 0x0000000000688947 */ /* 0x000fea0003800000 */
[CCC-:B------:R-:W-:Y:S01]  /*07c0*/  FFMA.RZ R3, R12.reuse, R10.reuse, R7.reuse ;  /* 0x0000000a0c037223 */ /* 0x1c0fe2000000c007 */
[C---:B------:R-:W-:Y:S02]  /*07d0*/  VIADD R8, R9.reuse, 0x20 ;  /* 0x0000002009087836 */ /* 0x040fe40000000000 */
[CCC-:B------:R-:W-:Y:S01]  /*07e0*/  FFMA.RM R6, R12.reuse, R10.reuse, R7.reuse ;  /* 0x0000000a0c067223 */ /* 0x1c0fe20000004007 */
[----:B------:R-:W-:Y:S02]  /*07f0*/  ISETP.NE.AND P2, PT, R9, RZ, PT ;  /* 0x000000ff0900720c */ /* 0x000fe40003f45270 */
[----:B------:R-:W-:Y:S01]  /*0800*/  LOP3.LUT R5, R3, 0x7fffff, RZ, 0xc0, !PT ;  /* 0x007fffff03057812 */ /* 0x000fe200078ec0ff */
[----:B------:R-:W-:Y:S01]  /*0810*/  FFMA.RP R3, R12, R10, R7 ;  /* 0x0000000a0c037223 */ /* 0x000fe20000008007 */
[----:B------:R-:W-:Y:S01]  /*0820*/  IMAD.MOV R7, RZ, RZ, -R9 ;  /* 0x000000ffff077224 */ /* 0x000fe200078e0a09 */
[----:B------:R-:W-:Y:S02]  /*0830*/  ISETP.NE.AND P1, PT, R9, RZ, PT ;  /* 0x000000ff0900720c */ /* 0x000fe40003f25270 */
[----:B------:R-:W-:-:S02]  /*0840*/  LOP3.LUT R5, R5, 0x800000, RZ, 0xfc, !PT ;  /* 0x0080000005057812 */ /* 0x000fc400078efcff */
[----:B------:R-:W-:Y:S02]  /*0850*/  FSETP.NEU.FTZ.AND P0, PT, R3, R6, PT ;  /* 0x000000060300720b */ /* 0x000fe40003f1d000 */
[----:B------:R-:W-:Y:S02]  /*0860*/  SHF.L.U32 R8, R5, R8, RZ ;  /* 0x0000000805087219 */ /* 0x000fe400000006ff */
[----:B------:R-:W-:Y:S02]  /*0870*/  SEL R6, R7, RZ, P2 ;  /* 0x000000ff07067207 */ /* 0x000fe40001000000 */
[----:B------:R-:W-:Y:S02]  /*0880*/  ISETP.NE.AND P1, PT, R8, RZ, P1 ;  /* 0x000000ff0800720c */ /* 0x000fe40000f25270 */
[----:B------:R-:W-:Y:S02]  /*0890*/  SHF.R.U32.HI R6, RZ, R6, R5 ;  /* 0x00000006ff067219 */ /* 0x000fe40000011605 */
[----:B------:R-:W-:-:S02]  /*08a0*/  PLOP3.LUT P0, PT, P0, P1, PT, 0xf8, 0x8f ;  /* 0x00000000008f781c */ /* 0x000fc40000703f70 */
[----:B------:R-:W-:Y:S02]  /*08b0*/  SHF.R.U32.HI R8, RZ, 0x1, R6 ;  /* 0x00000001ff087819 */ /* 0x000fe40000011606 */
[----:B------:R-:W-:-:S04]  /*08c0*/  SEL R3, RZ, 0x1, !P0 ;  /* 0x00000001ff037807 */ /* 0x000fc80004000000 */
[----:B------:R-:W-:-:S04]  /*08d0*/  LOP3.LUT R3, R3, 0x1, R8, 0xf8, !PT ;  /* 0x0000000103037812 */ /* 0x000fc800078ef808 */
[----:B------:R-:W-:-:S05]  /*08e0*/  LOP3.LUT R3, R3, R6, RZ, 0xc0, !PT ;  /* 0x0000000603037212 */ /* 0x000fca00078ec0ff */
[----:B------:R-:W-:-:S05]  /*08f0*/  IMAD.IADD R3, R8, 0x1, R3 ;  /* 0x0000000108037824 */ /* 0x000fca00078e0203 */
[----:B------:R-:W-:Y:S01]  /*0900*/  LOP3.LUT R0, R3, R0, RZ, 0xfc, !PT ;  /* 0x0000000003007212 */ /* 0x000fe200078efcff */
[----:B------:R-:W-:Y:S06]  /*0910*/  BRA `(.L_x_11) ;  /* 0x0000000000107947 */ /* 0x000fec0003800000 */
.L_x_10:
[----:B------:R-:W-:-:S04]  /*0920*/  LOP3.LUT R0, R0, 0x80000000, RZ, 0xc0, !PT ;  /* 0x8000000000007812 */ /* 0x000fc800078ec0ff */
[----:B------:R-:W-:Y:S01]  /*0930*/  LOP3.LUT R0, R0, 0x7f800000, RZ, 0xfc, !PT ;  /* 0x7f80000000007812 */ /* 0x000fe200078efcff */
[----:B------:R-:W-:Y:S06]  /*0940*/  BRA `(.L_x_11) ;  /* 0x0000000000047947 */ /* 0x000fec0003800000 */
.L_x_9:
[----:B------:R-:W-:-:S07]  /*0950*/  IMAD R0, R5, 0x800000, R0 ;  /* 0x0080000005007824 */ /* 0x000fce00078e0200 */
.L_x_11:
[----:B------:R-:W-:Y:S05]  /*0960*/  BSYNC.RECONVERGENT B2 ;  /* 0x0000000000027941 */ /* 0x000fea0003800200 */
.L_x_8:
[----:B------:R-:W-:Y:S05]  /*0970*/  BRA `(.L_x_12) ;  /* 0x0000000000207947 */ /* 0x000fea0003800000 */
.L_x_7:
[----:B------:R-:W-:-:S04]  /*0980*/  LOP3.LUT R0, R9, 0x80000000, R7, 0x48, !PT ;  /* 0x8000000009007812 */ /* 0x000fc800078e4807 */
[----:B------:R-:W-:Y:S01]  /*0990*/  LOP3.LUT R0, R0, 0x7f800000, RZ, 0xfc, !PT ;  /* 0x7f80000000007812 */ /* 0x000fe200078efcff */
[----:B------:R-:W-:Y:S06]  /*09a0*/  BRA `(.L_x_12) ;  /* 0x0000000000147947 */ /* 0x000fec0003800000 */
.L_x_6:
[----:B------:R-:W-:Y:S01]  /*09b0*/  LOP3.LUT R0, R9, 0x80000000, R7, 0x48, !PT ;  /* 0x8000000009007812 */ /* 0x000fe200078e4807 */
[----:B------:R-:W-:Y:S06]  /*09c0*/  BRA `(.L_x_12) ;  /* 0x00000000000c7947 */ /* 0x000fec0003800000 */
.L_x_5:
[----:B------:R-:W0:Y:S01]  /*09d0*/  MUFU.RSQ R0, -QNAN ;  /* 0xffc0000000007908 */ /* 0x000e220000001400 */
[----:B------:R-:W-:Y:S05]  /*09e0*/  BRA `(.L_x_12) ;  /* 0x0000000000047947 */ /* 0x000fea0003800000 */
.L_x_4:
[----:B------:R-:W-:-:S07]  /*09f0*/  FADD.FTZ R0, R0, R3 ;  /* 0x0000000300007221 */ /* 0x000fce0000010000 */
.L_x_12:
[----:B------:R-:W-:Y:S05]  /*0a00*/  BSYNC.RECONVERGENT B1 ;  /* 0x0000000000017941 */ /* 0x000fea0003800200 */
.L_x_2:
[----:B------:R-:W-:-:S04]  /*0a10*/  IMAD.MOV.U32 R5, RZ, RZ, 0x0 ;  /* 0x00000000ff057424 */ /* 0x000fc800078e00ff */
[----:B0-----:R-:W-:Y:S05]  /*0a20*/  RET.REL.NODEC R4 `(_Z20wave_residual_sharedPfS_ffi) ;  /* 0xfffffff404747950 */ /* 0x001fea0003c3ffff */
.L_x_13:
[----:B------:R-:W-:-:S00]  /*0a30*/  BRA `(.L_x_13) ;  /* 0xfffffffc00fc7947 */ /* 0x000fc0000383ffff */
[----:B------:R-:W-:-:S00]  /*0a40*/  NOP ;  /* 0x0000000000007918 */ /* 0x000fc00000000000 */
        /* <DEDUP_REMOVED lines=11> */
.L_x_30:


//--------------------- .text._Z13wave_residualPfS_fffi --------------------------
	.section	.text._Z13wave_residualPfS_fffi,"ax",@progbits
	.align	128
        .global         _Z13wave_residualPfS_fffi
        .type           _Z13wave_residualPfS_fffi,@function
        .size           _Z13wave_residualPfS_fffi,(.L_x_31 - _Z13wave_residualPfS_fffi)
        .other          _Z13wave_residualPfS_fffi,@"STO_CUDA_ENTRY STV_DEFAULT"
_Z13wave_residualPfS_fffi:
.text._Z13wave_residualPfS_fffi:
[----:B------:R-:W-:Y:S01]  /*0000*/  LDC R1, c[0x0][0x37c] ;  /* 0x0000df00ff017b82 */ /* 0x000fe20000000800 */
[----:B------:R-:W0:Y:S07]  /*0010*/  S2R R3, SR_TID.X ;  /* 0x0000000000037919 */ /* 0x000e2e0000002100 */
[----:B------:R-:W0:Y:S01]  /*0020*/  S2UR UR5, SR_CTAID.X ;  /* 0x00000000000579c3 */ /* 0x000e220000002500 */
[----:B------:R-:W1:Y:S07]  /*0030*/  LDCU UR4, c[0x0][0x39c] ;  /* 0x00007380ff0477ac */ /* 0x000e6e0008000800 */
[----:B------:R-:W0:Y:S01]  /*0040*/  LDC R2, c[0x0][0x360] ;  /* 0x0000d800ff027b82 */ /* 0x000e220000000800 */
[----:B-1----:R-:W-:Y:S01]  /*0050*/  UIADD3 UR4, UPT, UPT, UR4, -0x1, URZ ;  /* 0xffffffff04047890 */ /* 0x002fe2000fffe0ff */
[----:B0-----:R-:W-:-:S05]  /*0060*/  IMAD R2, R2, UR5, R3 ;  /* 0x0000000502027c24 */ /* 0x001fca000f8e0203 */
[----:B------:R-:W-:-:S04]  /*0070*/  ISETP.GE.AND P0, PT, R2, UR4, PT ;  /* 0x0000000402007c0c */ /* 0x000fc8000bf06270 */
[----:B------:R-:W-:-:S13]  /*0080*/  ISETP.LT.OR P0, PT, R2, 0x1, P0 ;  /* 0x000000010200780c */ /* 0x000fda0000701670 */
[----:B------:R-:W-:Y:S05]  /*0090*/  @P0 EXIT ;  /* 0x000000000000094d */ /* 0x000fea0003800000 */
[----:B------:R-:W0:Y:S01]  /*00a0*/  LDC.64 R6, c[0x0][0x380] ;  /* 0x0000e000ff067b82 */ /* 0x000e220000000a00 */
[----:B------:R-:W1:Y:S01]  /*00b0*/  LDCU.64 UR4, c[0x0][0x358] ;  /* 0x00006b00ff0477ac */ /* 0x000e620008000a00 */
[----:B------:R-:W-:-:S06]  /*00c0*/  VIADD R3, R2, 0xffffffff ;  /* 0xffffffff02037836 */ /* 0x000fcc0000000000 */
[----:B------:R-:W2:Y:S01]  /*00d0*/  LDC R11, c[0x0][0x390] ;  /* 0x0000e400ff0b7b82 */ /* 0x000ea20000000800 */
[----:B0-----:R-:W-:-:S04]  /*00e0*/  IMAD.WIDE.U32 R8, R2, 0x4, R6 ;  /* 0x0000000402087825 */ /* 0x001fc800078e0006 */
[----:B------:R-:W-:Y:S01]  /*00f0*/  IMAD.WIDE.U32 R6, R3, 0x4, R6 ;  /* 0x0000000403067825 */ /* 0x000fe200078e0006 */
[----:B-1----:R-:W3:Y:S04]  /*0100*/  LDG.E R4, desc[UR4][R8.64] ;  /* 0x0000000408047981 */ /* 0x002ee8000c1e1900 */
[----:B------:R-:W4:Y:S04]  /*0110*/  LDG.E R3, desc[UR4][R8.64+0x4] ;  /* 0x0000040408037981 */ /* 0x000f28000c1e1900 */
[----:B------:R-:W5:Y:S01]  /*0120*/  LDG.E R7, desc[UR4][R6.64] ;  /* 0x0000000406077981 */ /* 0x000f62000c1e1900 */
[----:B--2---:R-:W-:-:S04]  /*0130*/  FMUL R11, R11, R11 ;  /* 0x0000000b0b0b7220 */ /* 0x004fc80000400000 */
[----:B------:R-:W0:Y:S01]  /*0140*/  MUFU.RCP R10, R11 ;  /* 0x0000000b000a7308 */ /* 0x000e220000001000 */
[----:B------:R-:W-:Y:S01]  /*0150*/  BSSY.RECONVERGENT B0, `(.L_x_14) ;  /* 0x000000f000007945 */ /* 0x000fe20003800200 */
[----:B0-----:R-:W-:-:S04]  /*0160*/  FFMA R5, -R11, R10, 1 ;  /* 0x3f8000000b057423 */ /* 0x001fc8000000010a */
[----:B------:R-:W-:Y:S01]  /*0170*/  FFMA R5, R10, R5, R10 ;  /* 0x000000050a057223 */ /* 0x000fe2000000000a */
[----:B---3--:R-:W-:-:S04]  /*0180*/  FADD R4, R4, R4 ;  /* 0x0000000404047221 */ /* 0x008fc80000000000 */
[----:B-----5:R-:W-:-:S04]  /*0190*/  FADD R0, R7, -R4 ;  /* 0x8000000407007221 */ /* 0x020fc80000000000 */
[----:B----4-:R-:W-:-:S04]  /*01a0*/  FADD R0, R0, R3 ;  /* 0x0000000300007221 */ /* 0x010fc80000000000 */
[----:B------:R-:W0:Y:S01]  /*01b0*/  FCHK P0, R0, R11 ;  /* 0x0000000b00007302 */ /* 0x000e220000000000 */
[----:B------:R-:W-:-:S04]  /*01c0*/  FFMA R6, R0, R5, RZ ;  /* 0x0000000500067223 */ /* 0x000fc800000000ff */
[----:B------:R-:W-:-:S04]  /*01d0*/  FFMA R3, -R11, R6, R0 ;  /* 0x000000060b037223 */ /* 0x000fc80000000100 */
[----:B------:R-:W-:Y:S01]  /*01e0*/  FFMA R5, R5, R3, R6 ;  /* 0x0000000305057223 */ /* 0x000fe20000000006 */
[----:B0-----:R-:W-:Y:S06]  /*01f0*/  @!P0 BRA `(.L_x_15) ;  /* 0x0000000000108947 */ /* 0x001fec0003800000 */
[----:B------:R-:W-:Y:S01]  /*0200*/  IMAD.MOV.U32 R3, RZ, RZ, R11 ;  /* 0x000000ffff037224 */ /* 0x000fe200078e000b */
[----:B------:R-:W-:-:S07]  /*0210*/  MOV R6, 0x230 ;  /* 0x0000023000067802 */ /* 0x000fce0000000f00 */
[----:B------:R-:W-:Y:S05]  /*0220*/  CALL.REL.NOINC `($__internal_1_$__cuda_sm3x_div_rn_noftz_f32_slowpath) ;  /* 0x0000000000887944 */ /* 0x000fea0003c00000 */
[----:B------:R-:W-:-:S07]  /*0230*/  IMAD.MOV.U32 R5, RZ, RZ, R0 ;  /* 0x000000ffff057224 */ /* 0x000fce00078e0000 */
.L_x_15:
[----:B------:R-:W-:Y:S05]  /*0240*/  BSYNC.RECONVERGENT B0 ;  /* 0x0000000000007941 */ /* 0x000fea0003800200 */
.L_x_14:
[----:B------:R-:W0:Y:S01]  /*0250*/  LDC.64 R8, c[0x0][0x380] ;  /* 0x0000e000ff087b82 */ /* 0x000e220000000a00 */
[----:B------:R-:W1:Y:S02]  /*0260*/  LDCU UR6, c[0x0][0x39c] ;  /* 0x00007380ff0677ac */ /* 0x000e640008000800 */
[C---:B-1----:R-:W-:Y:S01]  /*0270*/  IADD3 R7, PT, PT, R2.reuse, -UR6, RZ ;  /* 0x8000000602077c10 */ /* 0x042fe2000fffe0ff */
[----:B------:R-:W-:-:S04]  /*0280*/  VIADD R3, R2, UR6 ;  /* 0x0000000602037c36 */ /* 0x000fc80008000000 */
[----:B0-----:R-:W-:-:S04]  /*0290*/  IMAD.WIDE R6, R7, 0x4, R8 ;  /* 0x0000000407067825 */ /* 0x001fc800078e0208 */
[----:B------:R-:W-:Y:S02]  /*02a0*/  IMAD.WIDE R8, R3, 0x4, R8 ;  /* 0x0000000403087825 */ /* 0x000fe400078e0208 */
[----:B------:R-:W2:Y:S01]  /*02b0*/  LDG.E R7, desc[UR4][R6.64] ;  /* 0x0000000406077981 */ /* 0x000ea2000c1e1900 */
[----:B------:R-:W0:Y:S03]  /*02c0*/  LDC R3, c[0x0][0x394] ;  /* 0x0000e500ff037b82 */ /* 0x000e260000000800 */
[----:B------:R-:W3:Y:S01]  /*02d0*/  LDG.E R9, desc[UR4][R8.64] ;  /* 0x0000000408097981 */ /* 0x000ee2000c1e1900 */
[----:B------:R-:W-:Y:S01]  /*02e0*/  BSSY.RECONVERGENT B0, `(.L_x_16) ;  /* 0x000000f000007945 */ /* 0x000fe20003800200 */
[----:B0-----:R-:W-:-:S04]  /*02f0*/  FMUL R3, R3, R3 ;  /* 0x0000000303037220 */ /* 0x001fc80000400000 */
[----:B------:R-:W0:Y:S02]  /*0300*/  MUFU.RCP R10, R3 ;  /* 0x00000003000a7308 */ /* 0x000e240000001000 */
[----:B0-----:R-:W-:-:S04]  /*0310*/  FFMA R11, -R3, R10, 1 ;  /* 0x3f800000030b7423 */ /* 0x001fc8000000010a */
[----:B------:R-:W-:Y:S01]  /*0320*/  FFMA R11, R10, R11, R10 ;  /* 0x0000000b0a0b7223 */ /* 0x000fe2000000000a */
[----:B--2---:R-:W-:-:S04]  /*0330*/  FADD R0, -R4, R7 ;  /* 0x0000000704007221 */ /* 0x004fc80000000100 */
[----:B---3--:R-:W-:-:S04]  /*0340*/  FADD R0, R0, R9 ;  /* 0x0000000900007221 */ /* 0x008fc80000000000 */
[----:B------:R-:W0:Y:S01]  /*0350*/  FCHK P0, R0, R3 ;  /* 0x0000000300007302 */ /* 0x000e220000000000 */
[----:B------:R-:W-:-:S04]  /*0360*/  FFMA R4, R0, R11, RZ ;  /* 0x0000000b00047223 */ /* 0x000fc800000000ff */
[----:B------:R-:W-:-:S04]  /*0370*/  FFMA R6, -R3, R4, R0 ;  /* 0x0000000403067223 */ /* 0x000fc80000000100 */
[----:B------:R-:W-:Y:S01]  /*0380*/  FFMA R4, R11, R6, R4 ;  /* 0x000000060b047223 */ /* 0x000fe20000000004 */
[----:B0-----:R-:W-:Y:S06]  /*0390*/  @!P0 BRA `(.L_x_17) ;  /* 0x00000000000c8947 */ /* 0x001fec0003800000 */
[----:B------:R-:W-:-:S07]  /*03a0*/  MOV R6, 0x3c0 ;  /* 0x000003c000067802 */ /* 0x000fce0000000f00 */
[----:B------:R-:W-:Y:S05]  /*03b0*/  CALL.REL.NOINC `($__internal_1_$__cuda_sm3x_div_rn_noftz_f32_slowpath) ;  /* 0x0000000000247944 */ /* 0x000fea0003c00000 */
[----:B------:R-:W-:-:S07]  /*03c0*/  IMAD.MOV.U32 R4, RZ, RZ, R0 ;  /* 0x000000ffff047224 */ /* 0x000fce00078e0000 */
.L_x_17:
[----:B------:R-:W-:Y:S05]  /*03d0*/  BSYNC.RECONVERGENT B0 ;  /* 0x0000000000007941 */ /* 0x000fea0003800200 */
.L_x_16:
[----:B------:R-:W0:Y:S08]  /*03e0*/  LDC R9, c[0x0][0x398] ;  /* 0x0000e600ff097b82 */ /* 0x000e300000000800 */
[----:B------:R-:W1:Y:S01]  /*03f0*/  LDC.64 R6, c[0x0][0x388] ;  /* 0x0000e200ff067b82 */ /* 0x000e620000000a00 */
[----:B0-----:R-:W-:-:S04]  /*0400*/  FMUL R9, R9, R9 ;  /* 0x0000000909097220 */ /* 0x001fc80000400000 */
[----:B------:R-:W-:Y:S01]  /*0410*/  FFMA R5, -R9, R5, R4 ;  /* 0x0000000509057223 */ /* 0x000fe20000000104 */
[----:B-1----:R-:W-:-:S05]  /*0420*/  IMAD.WIDE.U32 R2, R2, 0x4, R6 ;  /* 0x0000000402027825 */ /* 0x002fca00078e0006 */
[----:B------:R-:W-:Y:S01]  /*0430*/  STG.E desc[UR4][R2.64], R5 ;  /* 0x0000000502007986 */ /* 0x000fe2000c101904 */
[----:B------:R-:W-:Y:S05]  /*0440*/  EXIT ;  /* 0x000000000000794d */ /* 0x000fea0003800000 */
        .weak           $__internal_1_$__cuda_sm3x_div_rn_noftz_f32_slowpath
        .type           $__internal_1_$__cuda_sm3x_div_rn_noftz_f32_slowpath,@function
        .size           $__internal_1_$__cuda_sm3x_div_rn_noftz_f32_slowpath,(.L_x_31 - $__internal_1_$__cuda_sm3x_div_rn_noftz_f32_slowpath)
$__internal_1_$__cuda_sm3x_div_rn_noftz_f32_slowpath:
[----:B------:R-:W-:Y:S01]  /*0450*/  SHF.R.U32.HI R8, RZ, 0x17, R3 ;  /* 0x00000017ff087819 */ /* 0x000fe20000011603 */
[----:B------:R-:W-:Y:S01]  /*0460*/  BSSY.RECONVERGENT B1, `(.L_x_18) ;  /* 0x0000062000017945 */ /* 0x000fe20003800200 */
[----:B------:R-:W-:Y:S02]  /*0470*/  SHF.R.U32.HI R7, RZ, 0x17, R0 ;  /* 0x00000017ff077819 */ /* 0x000fe40000011600 */
[----:B------:R-:W-:Y:S02]  /*0480*/  LOP3.LUT R12, R8, 0xff, RZ, 0xc0, !PT ;  /* 0x000000ff080c7812 */ /* 0x000fe400078ec0ff */
[----:B------:R-:W-:-:S03]  /*0490*/  LOP3.LUT R10, R7, 0xff, RZ, 0xc0, !PT ;  /* 0x000000ff070a7812 */ /* 0x000fc600078ec0ff */
[----:B------:R-:W-:Y:S01]  /*04a0*/  VIADD R9, R12, 0xffffffff ;  /* 0xffffffff0c097836 */ /* 0x000fe20000000000 */
[----:B------:R-:W-:-:S04]  /*04b0*/  IADD3 R8, PT, PT, R10, -0x1, RZ ;  /* 0xffffffff0a087810 */ /* 0x000fc80007ffe0ff */
[----:B------:R-:W-:-:S04]  /*04c0*/  ISETP.GT.U32.AND P0, PT, R9, 0xfd, PT ;  /* 0x000000fd0900780c */ /* 0x000fc80003f04070 */
[----:B------:R-:W-:-:S13]  /*04d0*/  ISETP.GT.U32.OR P0, PT, R8, 0xfd, P0 ;  /* 0x000000fd0800780c */ /* 0x000fda0000704470 */
[----:B------:R-:W-:Y:S01]  /*04e0*/  @!P0 IMAD.MOV.U32 R7, RZ, RZ, RZ ;  /* 0x000000ffff078224 */ /* 0x000fe200078e00ff */
[----:B------:R-:W-:Y:S06]  /*04f0*/  @!P0 BRA `(.L_x_19) ;  /* 0x00000000005c8947 */ /* 0x000fec0003800000 */
[----:B------:R-:W-:Y:S02]  /*0500*/  FSETP.GTU.FTZ.AND P0, PT, |R0|, +INF , PT ;  /* 0x7f8000000000780b */ /* 0x000fe40003f1c200 */
        /* <DEDUP_REMOVED lines=20> */
[----:B------:R-:W-:-:S03]  /*0650*/  @!P1 FFMA R3, R3, 1.84467440737095516160e+19, RZ ;  /* 0x5f80000003039823 */ /* 0x000fc600000000ff */
[----:B------:R-:W-:-:S07]  /*0660*/  @!P1 IADD3 R7, PT, PT, R7, 0x40, RZ ;  /* 0x0000004007079810 */ /* 0x000fce0007ffe0ff */
.L_x_19:
[----:B------:R-:W-:Y:S01]  /*0670*/  LEA R8, R12, 0xc0800000, 0x17 ;  /* 0xc08000000c087811 */ /* 0x000fe200078eb8ff */
[----:B------:R-:W-:Y:S04]  /*0680*/  BSSY.RECONVERGENT B2, `(.L_x_24) ;  /* 0x0000036000027945 */ /* 0x000fe80003800200 */
[----:B------:R-:W-:Y:S02]  /*0690*/  IMAD.IADD R8, R3, 0x1, -R8 ;  /* 0x0000000103087824 */ /* 0x000fe400078e0a08 */
[----:B------:R-:W-:Y:S02]  /*06a0*/  VIADD R3, R10, 0xffffff81 ;  /* 0xffffff810a037836 */ /* 0x000fe40000000000 */
[----:B------:R0:W1:Y:S01]  /*06b0*/  MUFU.RCP R9, R8 ;  /* 0x0000000800097308 */ /* 0x0000620000001000 */
[----:B------:R-:W-:Y:S01]  /*06c0*/  FADD.FTZ R11, -R8, -RZ ;  /* 0x800000ff080b7221 */ /* 0x000fe20000010100 */
[C---:B------:R-:W-:Y:S01]  /*06d0*/  IMAD R0, R3.reuse, -0x800000, R0 ;  /* 0xff80000003007824 */ /* 0x040fe200078e0200 */
[----:B0-----:R-:W-:-:S04]  /*06e0*/  IADD3 R8, PT, PT, R3, 0x7f, -R12 ;  /* 0x0000007f03087810 */ /* 0x001fc80007ffe80c */
[----:B------:R-:W-:Y:S01]  /*06f0*/  IADD3 R8, PT, PT, R8, R7, RZ ;  /* 0x0000000708087210 */ /* 0x000fe20007ffe0ff */
[----:B-1----:R-:W-:-:S04]  /*0700*/  FFMA R10, R9, R11, 1 ;  /* 0x3f800000090a7423 */ /* 0x002fc8000000000b */
        /* <DEDUP_REMOVED lines=20> */
[CCC-:B------:R-:W-:Y:S01]  /*0850*/  FFMA.RM R8, R14.reuse, R10.reuse, R9.reuse ;  /* 0x0000000a0e087223 */ /* 0x1c0fe20000004009 */
[C---:B------:R-:W-:Y:S02]  /*0860*/  ISETP.NE.AND P2, PT, R11.reuse, RZ, PT ;  /* 0x000000ff0b00720c */ /* 0x040fe40003f45270 */
[----:B------:R-:W-:Y:S02]  /*0870*/  ISETP.NE.AND P1, PT, R11, RZ, PT ;  /* 0x000000ff0b00720c */ /* 0x000fe40003f25270 */
[----:B------:R-:W-:Y:S01]  /*0880*/  LOP3.LUT R7, R3, 0x7fffff, RZ, 0xc0, !PT ;  /* 0x007fffff03077812 */ /* 0x000fe200078ec0ff */
[----:B------:R-:W-:Y:S01]  /*0890*/  FFMA.RP R3, R14, R10, R9 ;  /* 0x0000000a0e037223 */ /* 0x000fe20000008009 */
[----:B------:R-:W-:Y:S01]  /*08a0*/  IADD3 R10, PT, PT, R11, 0x20, RZ ;  /* 0x000000200b0a7810 */ /* 0x000fe20007ffe0ff */
[----:B------:R-:W-:Y:S01]  /*08b0*/  IMAD.MOV R9, RZ, RZ, -R11 ;  /* 0x000000ffff097224 */ /* 0x000fe200078e0a0b */
        /* <DEDUP_REMOVED lines=14> */
.L_x_26:
[----:B------:R-:W-:-:S04]  /*09a0*/  LOP3.LUT R0, R0, 0x80000000, RZ, 0xc0, !PT ;  /* 0x8000000000007812 */ /* 0x000fc800078ec0ff */
[----:B------:R-:W-:Y:S01]  /*09b0*/  LOP3.LUT R0, R0, 0x7f800000, RZ, 0xfc, !PT ;  /* 0x7f80000000007812 */ /* 0x000fe200078efcff */
[----:B------:R-:W-:Y:S06]  /*09c0*/  BRA `(.L_x_27) ;  /* 0x0000000000047947 */ /* 0x000fec0003800000 */
.L_x_25:
[----:B------:R-:W-:-:S07]  /*09d0*/  LEA R0, R8, R0, 0x17 ;  /* 0x0000000008007211 */ /* 0x000fce00078eb8ff */
.L_x_27:
[----:B------:R-:W-:Y:S05]  /*09e0*/  BSYNC.RECONVERGENT B2 ;  /* 0x0000000000027941 */ /* 0x000fea0003800200 */
.L_x_24:
[----:B------:R-:W-:Y:S05]  /*09f0*/  BRA `(.L_x_28) ;  /* 0x0000000000207947 */ /* 0x000fea0003800000 */
.L_x_23:
[----:B------:R-:W-:-:S04]  /*0a00*/  LOP3.LUT R0, R3, 0x80000000, R0, 0x48, !PT ;  /* 0x8000000003007812 */ /* 0x000fc800078e4800 */
[----:B------:R-:W-:Y:S01]  /*0a10*/  LOP3.LUT R0, R0, 0x7f800000, RZ, 0xfc, !PT ;  /* 0x7f80000000007812 */ /* 0x000fe200078efcff */
[----:B------:R-:W-:Y:S06]  /*0a20*/  BRA `(.L_x_28) ;  /* 0x0000000000147947 */ /* 0x000fec0003800000 */
.L_x_22:
[----:B------:R-:W-:Y:S01]  /*0a30*/  LOP3.LUT R0, R3, 0x80000000, R0, 0x48, !PT ;  /* 0x8000000003007812 */ /* 0x000fe200078e4800 */
[----:B------:R-:W-:Y:S06]  /*0a40*/  BRA `(.L_x_28) ;  /* 0x00000000000c7947 */ /* 0x000fec0003800000 */
.L_x_21:
[----:B------:R-:W0:Y:S01]  /*0a50*/  MUFU.RSQ R0, -QNAN ;  /* 0xffc0000000007908 */ /* 0x000e220000001400 */
[----:B------:R-:W-:Y:S05]  /*0a60*/  BRA `(.L_x_28) ;  /* 0x0000000000047947 */ /* 0x000fea0003800000 */
.L_x_20:
[----:B------:R-:W-:-:S07]  /*0a70*/  FADD.FTZ R0, R0, R3 ;  /* 0x0000000300007221 */ /* 0x000fce0000010000 */
.L_x_28:
[----:B------:R-:W-:Y:S05]  /*0a80*/  BSYNC.RECONVERGENT B1 ;  /* 0x0000000000017941 */ /* 0x000fea0003800200 */
.L_x_18:
[----:B------:R-:W-:-:S04]  /*0a90*/  IMAD.MOV.U32 R7, RZ, RZ, 0x0 ;  /* 0x00000000ff077424 */ /* 0x000fc800078e00ff */
[----:B0-----:R-:W-:Y:S05]  /*0aa0*/  RET.REL.NODEC R6 `(_Z13wave_residualPfS_fffi) ;  /* 0xfffffff406547950 */ /* 0x001fea0003c3ffff */
.L_x_29:
        /* <DEDUP_REMOVED lines=13> */
.L_x_31:


//--------------------- .nv.shared._Z20wave_residual_sharedPfS_ffi --------------------------
	.section	.nv.shared._Z20wave_residual_sharedPfS_ffi,"aw",@nobits
	.sectionflags	@""
	.align	4
.nv.shared._Z20wave_residual_sharedPfS_ffi:
	.zero		2056


//--------------------- .nv.shared.reserved.0     --------------------------
	.section	.nv.shared.reserved.0,"aw",@nobits
	.weak		__nv_reservedSMEM_offset_0_alias
	.size		__nv_reservedSMEM_offset_0_alias, 0, 64
	.other		__nv_reservedSMEM_offset_0_alias,@"STO_CUDA_RESERVED_SHARED STV_DEFAULT"
__nv_reservedSMEM_offset_0_alias:
	.zero		0
	.zero		64


//--------------------- .nv.constant0._Z20wave_residual_sharedPfS_ffi --------------------------
	.section	.nv.constant0._Z20wave_residual_sharedPfS_ffi,"a",@progbits
	.sectionflags	@""
	.align	4
.nv.constant0._Z20wave_residual_sharedPfS_ffi:
	.zero		924


//--------------------- .nv.constant0._Z13wave_residualPfS_fffi --------------------------
	.section	.nv.constant0._Z13wave_residualPfS_fffi,"a",@progbits
	.sectionflags	@""
	.align	4
.nv.constant0._Z13wave_residualPfS_fffi:
	.zero		928


//--------------------- SYMBOLS --------------------------

	.type		.nv.reservedSmem.offset0,@object
	.size		.nv.reservedSmem.offset0,0x4
	.type		.nv.reservedSmem.cap,@object
	.size		.nv.reservedSmem.cap,0x4
